	.headerflags	@"EF_CUDA_TEXMODE_UNIFIED EF_CUDA_64BIT_ADDRESS EF_CUDA_SM86 EF_CUDA_VIRTUAL_SM(EF_CUDA_SM86)"
	.elftype	@"ET_EXEC"


//--------------------- .nv.info                  --------------------------
	.section	.nv.info,"",@"SHT_CUDA_INFO"
	.align	4


	//----- nvinfo : EIATTR_REGCOUNT
	.align		4
        /*0000*/ 	.byte	0x04, 0x2f
        /*0002*/ 	.short	(.L_1 - .L_0)
	.align		4
.L_0:
        /*0004*/ 	.word	index@(triton_mm)
        /*0008*/ 	.word	0x00000040


	//----- nvinfo : EIATTR_MIN_STACK_SIZE
	.align		4
.L_1:
        /*000c*/ 	.byte	0x04, 0x12
        /*000e*/ 	.short	(.L_3 - .L_2)
	.align		4
.L_2:
        /*0010*/ 	.word	index@(triton_mm)
        /*0014*/ 	.word	0x00000000


	//----- nvinfo : EIATTR_FRAME_SIZE
	.align		4
.L_3:
        /*0018*/ 	.byte	0x04, 0x11
        /*001a*/ 	.short	(.L_5 - .L_4)
	.align		4
.L_4:
        /*001c*/ 	.word	index@(triton_mm)
        /*0020*/ 	.word	0x00000000


	//----- nvinfo : EIATTR_MIN_STACK_SIZE
	.align		4
.L_5:
        /*0024*/ 	.byte	0x04, 0x12
        /*0026*/ 	.short	(.L_7 - .L_6)
	.align		4
.L_6:
        /*0028*/ 	.word	index@(triton_mm)
        /*002c*/ 	.word	0x00000000
.L_7:


//--------------------- .nv.info.triton_mm        --------------------------
	.section	.nv.info.triton_mm,"",@"SHT_CUDA_INFO"
	.sectionflags	@""
	.align	4


	//----- nvinfo : EIATTR_CUDA_API_VERSION
	.align		4
        /*0000*/ 	.byte	0x04, 0x37
        /*0002*/ 	.short	(.L_9 - .L_8)
.L_8:
        /*0004*/ 	.word	0x0000007c


	//----- nvinfo : EIATTR_SW2861232_WAR
	.align		4
.L_9:
        /*0008*/ 	.byte	0x01, 0x35
	.zero		2


	//----- nvinfo : EIATTR_PARAM_CBANK
	.align		4
        /*000c*/ 	.byte	0x04, 0x0a
        /*000e*/ 	.short	(.L_11 - .L_10)
	.align		4
.L_10:
        /*0010*/ 	.word	index@(.nv.constant0.triton_mm)
        /*0014*/ 	.short	0x0160
        /*0016*/ 	.short	0x0020


	//----- nvinfo : EIATTR_CBANK_PARAM_SIZE
	.align		4
.L_11:
        /*0018*/ 	.byte	0x03, 0x19
        /*001a*/ 	.short	0x0020


	//----- nvinfo : EIATTR_KPARAM_INFO
	.align		4
        /*001c*/ 	.byte	0x04, 0x17
        /*001e*/ 	.short	(.L_13 - .L_12)
.L_12:
        /*0020*/ 	.word	0x00000000
        /*0024*/ 	.short	0x0003
        /*0026*/ 	.short	0x0018
        /*0028*/ 	.byte	0x00, 0xf4, 0x21, 0x00


	//----- nvinfo : EIATTR_KPARAM_INFO
	.align		4
.L_13:
        /*002c*/ 	.byte	0x04, 0x17
        /*002e*/ 	.short	(.L_15 - .L_14)
.L_14:
        /*0030*/ 	.word	0x00000000
        /*0034*/ 	.short	0x0002
        /*0036*/ 	.short	0x0010
        /*0038*/ 	.byte	0x00, 0xf4, 0x21, 0x00


	//----- nvinfo : EIATTR_KPARAM_INFO
	.align		4
.L_15:
        /*003c*/ 	.byte	0x04, 0x17
        /*003e*/ 	.short	(.L_17 - .L_16)
.L_16:
        /*0040*/ 	.word	0x00000000
        /*0044*/ 	.short	0x0001
        /*0046*/ 	.short	0x0008
        /*0048*/ 	.byte	0x00, 0xf4, 0x21, 0x00


	//----- nvinfo : EIATTR_KPARAM_INFO
	.align		4
.L_17:
        /*004c*/ 	.byte	0x04, 0x17
        /*004e*/ 	.short	(.L_19 - .L_18)
.L_18:
        /*0050*/ 	.word	0x00000000
        /*0054*/ 	.short	0x0000
        /*0056*/ 	.short	0x0000
        /*0058*/ 	.byte	0x00, 0xf4, 0x21, 0x00


	//----- nvinfo : EIATTR_MAXREG_COUNT
	.align		4
.L_19:
        /*005c*/ 	.byte	0x03, 0x1b
        /*005e*/ 	.short	0x00ff


	//----- nvinfo : EIATTR_EXIT_INSTR_OFFSETS
	.align		4
        /*0060*/ 	.byte	0x04, 0x1c
        /*0062*/ 	.short	(.L_21 - .L_20)


	//   ....[0]....
.L_20:
        /*0064*/ 	.word	0x00001620


	//   ....[1]....
        /*0068*/ 	.word	0x00001670


	//----- nvinfo : EIATTR_REQNTID
	.align		4
.L_21:
        /*006c*/ 	.byte	0x04, 0x10
        /*006e*/ 	.short	(.L_23 - .L_22)
.L_22:
        /*0070*/ 	.word	0x00000040
        /*0074*/ 	.word	0x00000001
        /*0078*/ 	.word	0x00000001
.L_23:


//--------------------- .nv.callgraph             --------------------------
	.section	.nv.callgraph,"",@"SHT_CUDA_CALLGRAPH"
	.align	4
	.sectionentsize	8
	.align		4
        /*0000*/ 	.word	0x00000000
	.align		4
        /*0004*/ 	.word	0xffffffff
	.align		4
        /*0008*/ 	.word	0x00000000
	.align		4
        /*000c*/ 	.word	0xfffffffe
	.align		4
        /*0010*/ 	.word	0x00000000
	.align		4
        /*0014*/ 	.word	0xfffffffd
	.align		4
        /*0018*/ 	.word	0x00000000
	.align		4
        /*001c*/ 	.word	0xfffffffc


//--------------------- .nv.rel.action            --------------------------
	.section	.nv.rel.action,"",@"SHT_CUDA_RELOCINFO"
	.align	8
	.sectionentsize	8
        /*0000*/ 	.byte	0x73, 0x00, 0x00, 0x00, 0x00, 0x00, 0x00, 0x00, 0x00, 0x00, 0x00, 0x11, 0x25, 0x00, 0x05, 0x36


//--------------------- .nv.constant0.triton_mm   --------------------------
	.section	.nv.constant0.triton_mm,"a",@progbits
	.sectionflags	@""
	.align	4
.nv.constant0.triton_mm:
	.zero		384


//--------------------- .text.triton_mm           --------------------------
	.section	.text.triton_mm,"ax",@progbits
	.sectionflags	@"SHF_BARRIERS=1"
	.sectioninfo	@"SHI_REGISTERS=64"
	.align	128
        .global         triton_mm
        .type           triton_mm,@function
        .size           triton_mm,(.L_x_2 - triton_mm)
        .other          triton_mm,@"STO_CUDA_ENTRY STV_DEFAULT"
triton_mm:
.text.triton_mm:
[----:B------:R-:W-:Y:S02]  /*0000*/  IMAD.MOV.U32 R1, RZ, RZ, c[0x0][0x28] ;  /* 0x00000a00ff017624 */ /* 0x000fe400078e00ff */
[----:B------:R-:W0:Y:S01]  /*0010*/  S2R R7, SR_CTAID.X ;  /* 0x0000000000077919 */ /* 0x000e220000002500 */
[----:B------:R-:W-:Y:S01]  /*0020*/  IMAD.MOV.U32 R3, RZ, RZ, -0x8 ;  /* 0xfffffff8ff037424 */ /* 0x000fe200078e00ff */
[----:B------:R-:W-:Y:S02]  /*0030*/  ULDC.64 UR4, c[0x0][0x118] ;  /* 0x0000460000047ab9 */ /* 0x000fe40000000a00 */
[----:B------:R-:W1:Y:S01]  /*0040*/  S2R R60, SR_TID.X ;  /* 0x00000000003c7919 */ /* 0x000e620000002100 */
[----:B0-----:R-:W-:Y:S02]  /*0050*/  SHF.R.S32.HI R0, RZ, 0x1f, R7 ;  /* 0x0000001fff007819 */ /* 0x001fe40000011407 */
[-C--:B------:R-:W-:Y:S02]  /*0060*/  IABS R10, R7.reuse ;  /* 0x00000007000a7213 */ /* 0x080fe40000000000 */
[----:B------:R-:W-:Y:S01]  /*0070*/  LEA.HI R0, R0, R7, RZ, 0xa ;  /* 0x0000000700007211 */ /* 0x000fe200078f50ff */
[----:B-1----:R-:W-:Y:S01]  /*0080*/  IMAD.SHL.U32 R61, R60, 0x8, RZ ;  /* 0x000000083c3d7824 */ /* 0x002fe200078e00ff */
[----:B------:R-:W-:-:S02]  /*0090*/  ISETP.GE.AND P1, PT, R7, RZ, PT ;  /* 0x000000ff0700720c */ /* 0x000fc40003f26270 */
[----:B------:R-:W-:Y:S02]  /*00a0*/  SHF.R.S32.HI R4, RZ, 0xa, R0 ;  /* 0x0000000aff047819 */ /* 0x000fe40000011400 */
[----:B------:R-:W-:Y:S02]  /*00b0*/  LOP3.LUT R0, R0, 0xfffffc00, RZ, 0xc0, !PT ;  /* 0xfffffc0000007812 */ /* 0x000fe400078ec0ff */
[----:B------:R-:W-:Y:S01]  /*00c0*/  LOP3.LUT R13, R60, 0x10, RZ, 0xc0, !PT ;  /* 0x000000103c0d7812 */ /* 0x000fe200078ec0ff */
[----:B------:R-:W-:-:S05]  /*00d0*/  IMAD R2, R4, R3, 0x10 ;  /* 0x0000001004027424 */ /* 0x000fca00078e0203 */
[----:B------:R-:W-:-:S04]  /*00e0*/  IMNMX R5, R2, 0x8, PT ;  /* 0x0000000802057817 */ /* 0x000fc80003800200 */
[-C--:B------:R-:W-:Y:S02]  /*00f0*/  IABS R9, R5.reuse ;  /* 0x0000000500097213 */ /* 0x080fe40000000000 */
[----:B------:R-:W-:Y:S02]  /*0100*/  IABS R12, R5 ;  /* 0x00000005000c7213 */ /* 0x000fe40000000000 */
[----:B------:R-:W0:Y:S08]  /*0110*/  I2F.RP R6, R9 ;  /* 0x0000000900067306 */ /* 0x000e300000209400 */
[----:B0-----:R-:W0:Y:S02]  /*0120*/  MUFU.RCP R6, R6 ;  /* 0x0000000600067308 */ /* 0x001e240000001000 */
[----:B0-----:R-:W-:Y:S01]  /*0130*/  IADD3 R2, R6, 0xffffffe, RZ ;  /* 0x0ffffffe06027810 */ /* 0x001fe20007ffe0ff */
[----:B------:R-:W-:Y:S01]  /*0140*/  IMAD.IADD R6, R7, 0x1, -R0 ;  /* 0x0000000107067824 */ /* 0x000fe200078e0a00 */
[----:B------:R-:W-:-:S04]  /*0150*/  SHF.R.U32.HI R7, RZ, 0x1, R60 ;  /* 0x00000001ff077819 */ /* 0x000fc8000001163c */
[----:B------:R0:W1:Y:S02]  /*0160*/  F2I.FTZ.U32.TRUNC.NTZ R3, R2 ;  /* 0x0000000200037305 */ /* 0x000064000021f000 */
[----:B0-----:R-:W-:Y:S02]  /*0170*/  IMAD.MOV.U32 R2, RZ, RZ, RZ ;  /* 0x000000ffff027224 */ /* 0x001fe400078e00ff */
[----:B-1----:R-:W-:-:S04]  /*0180*/  IMAD.MOV R8, RZ, RZ, -R3 ;  /* 0x000000ffff087224 */ /* 0x002fc800078e0a03 */
[----:B------:R-:W-:Y:S02]  /*0190*/  IMAD R11, R8, R9, RZ ;  /* 0x00000009080b7224 */ /* 0x000fe400078e02ff */
[----:B------:R-:W-:Y:S02]  /*01a0*/  IMAD.MOV.U32 R8, RZ, RZ, R10 ;  /* 0x000000ffff087224 */ /* 0x000fe400078e000a */
[----:B------:R-:W-:Y:S01]  /*01b0*/  IMAD.HI.U32 R3, R3, R11, R2 ;  /* 0x0000000b03037227 */ /* 0x000fe200078e0002 */
[----:B------:R-:W-:Y:S02]  /*01c0*/  IABS R2, R6 ;  /* 0x0000000600027213 */ /* 0x000fe40000000000 */
[----:B------:R-:W-:Y:S01]  /*01d0*/  LOP3.LUT R6, R6, R5, RZ, 0x3c, !PT ;  /* 0x0000000506067212 */ /* 0x000fe200078e3cff */
[----:B------:R-:W-:Y:S02]  /*01e0*/  IMAD.MOV R11, RZ, RZ, -R12 ;  /* 0x000000ffff0b7224 */ /* 0x000fe400078e0a0c */
[----:B------:R-:W-:-:S04]  /*01f0*/  IMAD.HI.U32 R0, R3, R8, RZ ;  /* 0x0000000803007227 */ /* 0x000fc800078e00ff */
[----:B------:R-:W-:Y:S02]  /*0200*/  IMAD R0, R0, R11, R8 ;  /* 0x0000000b00007224 */ /* 0x000fe400078e0208 */
[----:B------:R-:W-:-:S03]  /*0210*/  IMAD.HI.U32 R3, R3, R2, RZ ;  /* 0x0000000203037227 */ /* 0x000fc600078e00ff */
[----:B------:R-:W-:Y:S01]  /*0220*/  ISETP.GT.U32.AND P0, PT, R9, R0, PT ;  /* 0x000000000900720c */ /* 0x000fe20003f04070 */
[----:B------:R-:W-:Y:S02]  /*0230*/  IMAD R2, R3, R11, R2 ;  /* 0x0000000b03027224 */ /* 0x000fe400078e0202 */
[----:B------:R-:W-:-:S03]  /*0240*/  IMAD.MOV.U32 R8, RZ, RZ, 0x2 ;  /* 0x00000002ff087424 */ /* 0x000fc600078e00ff */
[----:B------:R-:W-:-:S07]  /*0250*/  ISETP.GT.U32.AND P3, PT, R9, R2, PT ;  /* 0x000000020900720c */ /* 0x000fce0003f64070 */
[----:B------:R-:W-:-:S05]  /*0260*/  @!P0 IMAD.IADD R0, R0, 0x1, -R9 ;  /* 0x0000000100008824 */ /* 0x000fca00078e0a09 */
[----:B------:R-:W-:Y:S01]  /*0270*/  ISETP.GT.U32.AND P0, PT, R9, R0, PT ;  /* 0x000000000900720c */ /* 0x000fe20003f04070 */
[----:B------:R-:W-:Y:S01]  /*0280*/  @!P3 IMAD.IADD R2, R2, 0x1, -R9 ;  /* 0x000000010202b824 */ /* 0x000fe200078e0a09 */
[----:B------:R-:W-:Y:S02]  /*0290*/  @!P3 IADD3 R3, R3, 0x1, RZ ;  /* 0x000000010303b810 */ /* 0x000fe40007ffe0ff */
[----:B------:R-:W-:Y:S02]  /*02a0*/  ISETP.NE.AND P3, PT, R5, RZ, PT ;  /* 0x000000ff0500720c */ /* 0x000fe40003f65270 */
[----:B------:R-:W-:Y:S02]  /*02b0*/  ISETP.GE.U32.AND P2, PT, R2, R9, PT ;  /* 0x000000090200720c */ /* 0x000fe40003f46070 */
[----:B------:R-:W-:-:S05]  /*02c0*/  LOP3.LUT R5, RZ, R5, RZ, 0x33, !PT ;  /* 0x00000005ff057212 */ /* 0x000fca00078e33ff */
[----:B------:R-:W-:Y:S01]  /*02d0*/  @!P0 IMAD.IADD R0, R0, 0x1, -R9 ;  /* 0x0000000100008824 */ /* 0x000fe200078e0a09 */
[----:B------:R-:W-:-:S03]  /*02e0*/  ISETP.GE.AND P0, PT, R6, RZ, PT ;  /* 0x000000ff0600720c */ /* 0x000fc60003f06270 */
[----:B------:R-:W-:Y:S02]  /*02f0*/  @!P1 IMAD.MOV R0, RZ, RZ, -R0 ;  /* 0x000000ffff009224 */ /* 0x000fe400078e0a00 */
[----:B------:R-:W-:-:S05]  /*0300*/  @P2 IADD3 R3, R3, 0x1, RZ ;  /* 0x0000000103032810 */ /* 0x000fca0007ffe0ff */
[----:B------:R-:W-:Y:S01]  /*0310*/  IMAD.MOV.U32 R2, RZ, RZ, R3 ;  /* 0x000000ffff027224 */ /* 0x000fe200078e0003 */
[C---:B------:R-:W-:Y:S02]  /*0320*/  SEL R3, R5.reuse, R0, !P3 ;  /* 0x0000000005037207 */ /* 0x040fe40005800000 */
[----:B------:R-:W-:Y:S01]  /*0330*/  SHF.R.U32.HI R0, RZ, 0x1, R13 ;  /* 0x00000001ff007819 */ /* 0x000fe2000001160d */
[----:B------:R-:W-:Y:S02]  /*0340*/  @!P0 IMAD.MOV R2, RZ, RZ, -R2 ;  /* 0x000000ffff028224 */ /* 0x000fe400078e0a02 */
[----:B------:R-:W-:Y:S01]  /*0350*/  IMAD R4, R4, 0x8, R3 ;  /* 0x0000000804047824 */ /* 0x000fe200078e0203 */
[----:B------:R-:W-:Y:S02]  /*0360*/  LOP3.LUT R3, R0, 0x17, R7, 0xf8, !PT ;  /* 0x0000001700037812 */ /* 0x000fe400078ef807 */
[----:B------:R-:W-:Y:S01]  /*0370*/  SEL R2, R5, R2, !P3 ;  /* 0x0000000205027207 */ /* 0x000fe20005800000 */
[----:B------:R-:W-:Y:S01]  /*0380*/  IMAD.SHL.U32 R59, R4, 0x20, RZ ;  /* 0x00000020043b7824 */ /* 0x000fe200078e00ff */
[----:B------:R-:W-:-:S02]  /*0390*/  SHF.R.S32.HI R7, RZ, 0x1a, R4 ;  /* 0x0000001aff077819 */ /* 0x000fc40000011404 */
[----:B------:R-:W-:Y:S01]  /*03a0*/  SHF.R.S32.HI R5, RZ, 0x1a, R2 ;  /* 0x0000001aff057819 */ /* 0x000fe20000011402 */
[----:B------:R-:W-:Y:S01]  /*03b0*/  IMAD.SHL.U32 R58, R2, 0x20, RZ ;  /* 0x00000020023a7824 */ /* 0x000fe200078e00ff */
[----:B------:R-:W-:Y:S02]  /*03c0*/  SGXT R7, R7, 0x1 ;  /* 0x000000010707781a */ /* 0x000fe40000000200 */
[-C--:B------:R-:W-:Y:S02]  /*03d0*/  LOP3.LUT R4, R59, R3.reuse, RZ, 0xfc, !PT ;  /* 0x000000033b047212 */ /* 0x080fe400078efcff */
[----:B------:R-:W-:Y:S02]  /*03e0*/  SGXT R2, R5, 0x1 ;  /* 0x000000010502781a */ /* 0x000fe40000000200 */
[----:B------:R-:W-:Y:S02]  /*03f0*/  LOP3.LUT R5, R58, R3, RZ, 0xfc, !PT ;  /* 0x000000033a057212 */ /* 0x000fe400078efcff */
[----:B------:R-:W-:-:S02]  /*0400*/  LEA.HI R7, R7, R4, RZ, 0x9 ;  /* 0x0000000407077211 */ /* 0x000fc400078f48ff */
[----:B------:R-:W-:Y:S02]  /*0410*/  LEA.HI R2, R2, R5, RZ, 0xc ;  /* 0x0000000502027211 */ /* 0x000fe400078f60ff */
[----:B------:R-:W-:Y:S02]  /*0420*/  LOP3.LUT R7, R7, 0x1ffe00, RZ, 0xc0, !PT ;  /* 0x001ffe0007077812 */ /* 0x000fe400078ec0ff */
[----:B------:R-:W-:Y:S02]  /*0430*/  LOP3.LUT R6, R2, 0x1ff000, RZ, 0xc0, !PT ;  /* 0x001ff00002067812 */ /* 0x000fe400078ec0ff */
[----:B------:R-:W-:Y:S01]  /*0440*/  LOP3.LUT R2, R61, 0x8, RZ, 0xc0, !PT ;  /* 0x000000083d027812 */ /* 0x000fe200078ec0ff */
[----:B------:R-:W-:Y:S02]  /*0450*/  IMAD.IADD R7, R4, 0x1, -R7 ;  /* 0x0000000104077824 */ /* 0x000fe400078e0a07 */
[----:B------:R-:W-:Y:S02]  /*0460*/  IMAD.IADD R5, R5, 0x1, -R6 ;  /* 0x0000000105057824 */ /* 0x000fe400078e0a06 */
[----:B------:R-:W-:-:S02]  /*0470*/  IMAD R7, R7, 0x2800, R2 ;  /* 0x0000280007077824 */ /* 0x000fc400078e0202 */
[----:B------:R-:W-:Y:S02]  /*0480*/  IMAD R5, R5, 0x2800, R2 ;  /* 0x0000280005057824 */ /* 0x000fe400078e0202 */
[----:B------:R-:W-:-:S04]  /*0490*/  IMAD.WIDE R54, R7, R8, c[0x0][0x160] ;  /* 0x0000580007367625 */ /* 0x000fc800078e0208 */
[----:B------:R-:W-:Y:S02]  /*04a0*/  IMAD.WIDE R56, R5, R8, c[0x0][0x168] ;  /* 0x00005a0005387625 */ /* 0x000fe400078e0208 */
[----:B------:R-:W2:Y:S04]  /*04b0*/  LDG.E.128 R4, [R54.64] ;  /* 0x0000000436047981 */ /* 0x000ea8000c1e1d00 */
[----:B------:R-:W-:Y:S06]  /*04c0*/  BAR.SYNC.DEFER_BLOCKING 0x0 ;  /* 0x0000000000007b1d */ /* 0x000fec0000010000 */
[----:B------:R-:W3:Y:S01]  /*04d0*/  LDG.E.128 R8, [R56.64] ;  /* 0x0000000438087981 */ /* 0x000ee2000c1e1d00 */
[C---:B------:R-:W-:Y:S01]  /*04e0*/  LOP3.LUT R2, R60.reuse, 0x8, R61, 0x48, !PT ;  /* 0x000000083c027812 */ /* 0x040fe200078e483d */
[C---:B------:R-:W-:Y:S01]  /*04f0*/  IMAD.SHL.U32 R15, R60.reuse, 0x10, RZ ;  /* 0x000000103c0f7824 */ /* 0x040fe200078e00ff */
[----:B------:R-:W-:-:S02]  /*0500*/  LOP3.LUT R13, R60, 0x4, RZ, 0xc0, !PT ;  /* 0x000000043c0d7812 */ /* 0x000fc400078ec0ff */
[----:B------:R-:W-:Y:S01]  /*0510*/  SHF.R.U32.HI R12, RZ, 0x2, R60 ;  /* 0x00000002ff0c7819 */ /* 0x000fe2000001163c */
[----:B------:R-:W-:Y:S01]  /*0520*/  IMAD R14, R3, 0x10, R2 ;  /* 0x00000010030e7824 */ /* 0x000fe200078e0202 */
[----:B------:R-:W-:Y:S01]  /*0530*/  LOP3.LUT R2, R60, 0x7, RZ, 0xc0, !PT ;  /* 0x000000073c027812 */ /* 0x000fe200078ec0ff */
[----:B------:R-:W-:Y:S01]  /*0540*/  IMAD.SHL.U32 R13, R13, 0x2, RZ ;  /* 0x000000020d0d7824 */ /* 0x000fe200078e00ff */
[----:B------:R-:W-:Y:S02]  /*0550*/  LOP3.LUT R3, R12, 0x8, RZ, 0xc0, !PT ;  /* 0x000000080c037812 */ /* 0x000fe400078ec0ff */
[----:B------:R-:W-:Y:S02]  /*0560*/  LOP3.LUT R17, R2, 0x10, RZ, 0xfc, !PT ;  /* 0x0000001002117812 */ /* 0x000fe400078efcff */
[C---:B------:R-:W-:Y:S02]  /*0570*/  LOP3.LUT R2, R13.reuse, R0, RZ, 0x3c, !PT ;  /* 0x000000000d027212 */ /* 0x040fe400078e3cff */
[----:B------:R-:W-:-:S02]  /*0580*/  LOP3.LUT R0, R13, 0x8, R60, 0x78, !PT ;  /* 0x000000080d007812 */ /* 0x000fc400078e783c */
[C---:B------:R-:W-:Y:S02]  /*0590*/  LOP3.LUT R13, R17.reuse, 0x8, R60, 0xf8, !PT ;  /* 0x00000008110d7812 */ /* 0x040fe400078ef83c */
[----:B------:R-:W-:Y:S01]  /*05a0*/  LOP3.LUT R17, R17, 0x8, R12, 0xf8, !PT ;  /* 0x0000000811117812 */ /* 0x000fe200078ef80c */
[----:B------:R-:W-:Y:S01]  /*05b0*/  IMAD.SHL.U32 R12, R0, 0x2, RZ ;  /* 0x00000002000c7824 */ /* 0x000fe200078e00ff */
[----:B------:R-:W-:Y:S01]  /*05c0*/  LOP3.LUT R3, R3, 0x7, R60, 0xf8, !PT ;  /* 0x0000000703037812 */ /* 0x000fe200078ef83c */
[----:B------:R-:W-:Y:S01]  /*05d0*/  IMAD.SHL.U32 R0, R14, 0x2, RZ ;  /* 0x000000020e007824 */ /* 0x000fe200078e00ff */
[----:B------:R-:W-:Y:S01]  /*05e0*/  LOP3.LUT R15, R2, 0xf0, R15, 0xf8, !PT ;  /* 0x000000f0020f7812 */ /* 0x000fe200078ef80f */
[----:B------:R-:W-:Y:S02]  /*05f0*/  IMAD R13, R13, 0x10, R2 ;  /* 0x000000100d0d7824 */ /* 0x000fe400078e0202 */
[--C-:B------:R-:W-:Y:S02]  /*0600*/  IMAD R2, R3, 0x20, R12.reuse ;  /* 0x0000002003027824 */ /* 0x100fe400078e020c */
[----:B------:R-:W-:Y:S01]  /*0610*/  IMAD R3, R17, 0x20, R12 ;  /* 0x0000002011037824 */ /* 0x000fe200078e020c */
[----:B--2---:R0:W-:Y:S02]  /*0620*/  STS.128 [R0], R4 ;  /* 0x0000000400007388 */ /* 0x0041e40000000c00 */
[----:B0-----:R-:W-:-:S02]  /*0630*/  IMAD.SHL.U32 R5, R15, 0x2, RZ ;  /* 0x000000020f057824 */ /* 0x001fc400078e00ff */
[----:B------:R-:W-:Y:S01]  /*0640*/  IMAD.SHL.U32 R4, R13, 0x2, RZ ;  /* 0x000000020d047824 */ /* 0x000fe200078e00ff */
[----:B---3--:R-:W-:Y:S04]  /*0650*/  STS.128 [R0+0x400], R8 ;  /* 0x0004000800007388 */ /* 0x008fe80000000c00 */
[----:B------:R-:W-:Y:S06]  /*0660*/  BAR.SYNC.DEFER_BLOCKING 0x0 ;  /* 0x0000000000007b1d */ /* 0x000fec0000010000 */
[----:B------:R-:W-:Y:S04]  /*0670*/  LDSM.16.M88.2 R40, [R2+0x400] ;  /* 0x000400000228783b */ /* 0x000fe80000000100 */
[----:B------:R-:W-:Y:S04]  /*0680*/  LDSM.16.M88.2 R34, [R3+0x400] ;  /* 0x000400000322783b */ /* 0x000fe80000000100 */
[----:B------:R-:W0:Y:S04]  /*0690*/  LDSM.16.M88.4 R28, [R5] ;  /* 0x00000000051c783b */ /* 0x000e280000000200 */
[----:B------:R-:W1:Y:S04]  /*06a0*/  LDSM.16.M88.4 R8, [R4] ;  /* 0x000000000408783b */ /* 0x000e680000000200 */
[----:B------:R-:W2:Y:S04]  /*06b0*/  LDG.E.128 R12, [R54.64+0x20] ;  /* 0x00002004360c7981 */ /* 0x000ea8000c1e1d00 */
[----:B------:R-:W-:Y:S06]  /*06c0*/  BAR.SYNC.DEFER_BLOCKING 0x0 ;  /* 0x0000000000007b1d */ /* 0x000fec0000010000 */
[----:B------:R-:W3:Y:S01]  /*06d0*/  LDG.E.128 R36, [R56.64+0x20] ;  /* 0x0000200438247981 */ /* 0x000ee2000c1e1d00 */
[----:B------:R-:W-:-:S02]  /*06e0*/  IMAD.MOV.U32 R52, RZ, RZ, 0x40 ;  /* 0x00000040ff347424 */ /* 0x000fc400078e00ff */
[----:B------:R-:W-:Y:S01]  /*06f0*/  IMAD.MOV.U32 R53, RZ, RZ, RZ ;  /* 0x000000ffff357224 */ /* 0x000fe200078e00ff */
[C---:B0-----:R-:W-:Y:S08]  /*0700*/  HMMA.16816.F32.BF16 R20, R28.reuse, R40, RZ ;  /* 0x000000281c14723c */ /* 0x041ff000000418ff */
[----:B------:R-:W-:Y:S01]  /*0710*/  HMMA.16816.F32.BF16 R28, R28, R34, RZ ;  /* 0x000000221c1c723c */ /* 0x000fe200000418ff */
[----:B--2---:R1:W-:Y:S07]  /*0720*/  STS.128 [R0], R12 ;  /* 0x0000000c00007388 */ /* 0x0043ee0000000c00 */
[C---:B-1----:R-:W-:Y:S08]  /*0730*/  HMMA.16816.F32.BF16 R12, R8.reuse, R40, RZ ;  /* 0x00000028080c723c */ /* 0x042ff000000418ff */
[----:B------:R-:W-:Y:S01]  /*0740*/  HMMA.16816.F32.BF16 R8, R8, R34, RZ ;  /* 0x000000220808723c */ /* 0x000fe200000418ff */
[----:B---3--:R-:W-:Y:S04]  /*0750*/  STS.128 [R0+0x400], R36 ;  /* 0x0004002400007388 */ /* 0x008fe80000000c00 */
[----:B------:R-:W-:Y:S06]  /*0760*/  BAR.SYNC.DEFER_BLOCKING 0x0 ;  /* 0x0000000000007b1d */ /* 0x000fec0000010000 */
[----:B------:R-:W-:Y:S04]  /*0770*/  LDSM.16.M88.2 R32, [R2+0x400] ;  /* 0x000400000220783b */ /* 0x000fe80000000100 */
[----:B------:R-:W0:Y:S04]  /*0780*/  LDSM.16.M88.4 R24, [R5] ;  /* 0x000000000518783b */ /* 0x000e280000000200 */
[----:B------:R-:W1:Y:S04]  /*0790*/  LDSM.16.M88.4 R16, [R4] ;  /* 0x000000000410783b */ /* 0x000e680000000200 */
[----:B------:R-:W2:Y:S01]  /*07a0*/  LDSM.16.M88.2 R6, [R3+0x400] ;  /* 0x000400000306783b */ /* 0x000ea20000000100 */
[-C--:B0-----:R-:W-:Y:S08]  /*07b0*/  HMMA.16816.F32.BF16 R20, R24, R32.reuse, R20 ;  /* 0x000000201814723c */ /* 0x081ff00000041814 */
[----:B-1----:R-:W-:Y:S08]  /*07c0*/  HMMA.16816.F32.BF16 R12, R16, R32, R12 ;  /* 0x00000020100c723c */ /* 0x002ff0000004180c */
[-C--:B--2---:R-:W-:Y:S08]  /*07d0*/  HMMA.16816.F32.BF16 R24, R24, R6.reuse, R28 ;  /* 0x000000061818723c */ /* 0x084ff0000004181c */
[----:B------:R-:W-:Y:S08]  /*07e0*/  HMMA.16816.F32.BF16 R16, R16, R6, R8 ;  /* 0x000000061010723c */ /* 0x000ff00000041808 */
.L_x_0:
[-C--:B------:R-:W-:Y:S02]  /*07f0*/  IADD3 R6, P0, R54, R52.reuse, RZ ;  /* 0x0000003436067210 */ /* 0x080fe40007f1e0ff */
[----:B------:R-:W-:-:S03]  /*0800*/  IADD3 R8, P1, R56, R52, RZ ;  /* 0x0000003438087210 */ /* 0x000fc60007f3e0ff */
[--C-:B------:R-:W-:Y:S02]  /*0810*/  IMAD.X R7, R55, 0x1, R53.reuse, P0 ;  /* 0x0000000137077824 */ /* 0x100fe400000e0635 */
[----:B------:R-:W-:-:S03]  /*0820*/  IMAD.X R9, R57, 0x1, R53, P1 ;  /* 0x0000000139097824 */ /* 0x000fc600008e0635 */
[----:B------:R-:W2:Y:S04]  /*0830*/  LDG.E.128 R36, [R6.64] ;  /* 0x0000000406247981 */ /* 0x000ea8000c1e1d00 */
[----:B------:R-:W-:Y:S06]  /*0840*/  BAR.SYNC.DEFER_BLOCKING 0x0 ;  /* 0x0000000000007b1d */ /* 0x000fec0000010000 */
[----:B------:R-:W3:Y:S04]  /*0850*/  LDG.E.128 R44, [R8.64] ;  /* 0x00000004082c7981 */ /* 0x000ee8000c1e1d00 */
[----:B--2---:R-:W-:Y:S04]  /*0860*/  STS.128 [R0], R36 ;  /* 0x0000002400007388 */ /* 0x004fe80000000c00 */
[----:B---3--:R-:W-:Y:S04]  /*0870*/  STS.128 [R0+0x400], R44 ;  /* 0x0004002c00007388 */ /* 0x008fe80000000c00 */
[----:B------:R-:W-:Y:S06]  /*0880*/  BAR.SYNC.DEFER_BLOCKING 0x0 ;  /* 0x0000000000007b1d */ /* 0x000fec0000010000 */
[----:B------:R-:W-:Y:S04]  /*0890*/  LDSM.16.M88.2 R40, [R2+0x400] ;  /* 0x000400000228783b */ /* 0x000fe80000000100 */
[----:B------:R-:W0:Y:S04]  /*08a0*/  LDSM.16.M88.4 R28, [R5] ;  /* 0x00000000051c783b */ /* 0x000e280000000200 */
[----:B------:R-:W1:Y:S04]  /*08b0*/  LDSM.16.M88.2 R10, [R3+0x400] ;  /* 0x00040000030a783b */ /* 0x000e680000000100 */
[----:B------:R-:W2:Y:S01]  /*08c0*/  LDSM.16.M88.4 R32, [R4] ;  /* 0x000000000420783b */ /* 0x000ea20000000200 */
[C---:B0-----:R-:W-:Y:S08]  /*08d0*/  HMMA.16816.F32.BF16 R20, R28.reuse, R40, R20 ;  /* 0x000000281c14723c */ /* 0x041ff00000041814 */
[----:B-1----:R-:W-:Y:S01]  /*08e0*/  HMMA.16816.F32.BF16 R24, R28, R10, R24 ;  /* 0x0000000a1c18723c */ /* 0x002fe20000041818 */
[----:B------:R-:W3:Y:S04]  /*08f0*/  LDG.E.128 R28, [R6.64+0x20] ;  /* 0x00002004061c7981 */ /* 0x000ee8000c1e1d00 */
[----:B------:R-:W-:Y:S06]  /*0900*/  BAR.SYNC.DEFER_BLOCKING 0x0 ;  /* 0x0000000000007b1d */ /* 0x000fec0000010000 */
[----:B------:R-:W4:Y:S01]  /*0910*/  LDG.E.128 R36, [R8.64+0x20] ;  /* 0x0000200408247981 */ /* 0x000f22000c1e1d00 */
[C---:B--2---:R-:W-:Y:S08]  /*0920*/  HMMA.16816.F32.BF16 R12, R32.reuse, R40, R12 ;  /* 0x00000028200c723c */ /* 0x044ff0000004180c */
[----:B------:R-:W-:Y:S01]  /*0930*/  HMMA.16816.F32.BF16 R16, R32, R10, R16 ;  /* 0x0000000a2010723c */ /* 0x000fe20000041810 */
[----:B---3--:R-:W-:Y:S04]  /*0940*/  STS.128 [R0], R28 ;  /* 0x0000001c00007388 */ /* 0x008fe80000000c00 */
[----:B----4-:R-:W-:Y:S04]  /*0950*/  STS.128 [R0+0x400], R36 ;  /* 0x0004002400007388 */ /* 0x010fe80000000c00 */
        /* <DEDUP_REMOVED lines=88> */
[----:B------:R-:W2:Y:S04]  /*0ee0*/  LDSM.16.M88.4 R32, [R4] ;  /* 0x000000000420783b */ /* 0x000ea80000000200 */
[----:B------:R-:W3:Y:S04]  /*0ef0*/  LDG.E.128 R44, [R6.64+0x100] ;  /* 0x00010004062c7981 */ /* 0x000ee8000c1e1d00 */
[----:B------:R-:W-:Y:S06]  /*0f00*/  BAR.SYNC.DEFER_BLOCKING 0x0 ;  /* 0x0000000000007b1d */ /* 0x000fec0000010000 */
[----:B------:R-:W4:Y:S01]  /*0f10*/  LDG.E.128 R48, [R8.64+0x100] ;  /* 0x0001000408307981 */ /* 0x000f22000c1e1d00 */
[C---:B0-----:R-:W-:Y:S08]  /*0f20*/  HMMA.16816.F32.BF16 R20, R28.reuse, R38, R20 ;  /* 0x000000261c14723c */ /* 0x041ff00000041814 */
[----:B-1----:R-:W-:Y:S08]  /*0f30*/  HMMA.16816.F32.BF16 R24, R28, R36, R24 ;  /* 0x000000241c18723c */ /* 0x002ff00000041818 */
        /* <DEDUP_REMOVED lines=8> */
[----:B------:R-:W2:Y:S01]  /*0fc0*/  LDG.E.128 R32, [R6.64+0x120] ;  /* 0x0001200406207981 */ /* 0x000ea2000c1e1d00 */
[C---:B0-----:R-:W-:Y:S08]  /*0fd0*/  HMMA.16816.F32.BF16 R20, R28.reuse, R10, R20 ;  /* 0x0000000a1c14723c */ /* 0x041ff00000041814 */
[----:B-1----:R-:W-:Y:S01]  /*0fe0*/  HMMA.16816.F32.BF16 R24, R28, R40, R24 ;  /* 0x000000281c18723c */ /* 0x002fe20000041818 */
[----:B------:R-:W0:Y:S04]  /*0ff0*/  LDSM.16.M88.4 R28, [R4] ;  /* 0x00000000041c783b */ /* 0x000e280000000200 */
[----:B------:R-:W-:Y:S06]  /*1000*/  BAR.SYNC.DEFER_BLOCKING 0x0 ;  /* 0x0000000000007b1d */ /* 0x000fec0000010000 */
[----:B------:R-:W3:Y:S01]  /*1010*/  LDG.E.128 R36, [R8.64+0x120] ;  /* 0x0001200408247981 */ /* 0x000ee2000c1e1d00 */
[C---:B0-----:R-:W-:Y:S08]  /*1020*/  HMMA.16816.F32.BF16 R12, R28.reuse, R10, R12 ;  /* 0x0000000a1c0c723c */ /* 0x041ff0000004180c */
[----:B------:R-:W-:Y:S01]  /*1030*/  HMMA.16816.F32.BF16 R16, R28, R40, R16 ;  /* 0x000000281c10723c */ /* 0x000fe20000041810 */
[----:B--2---:R-:W-:Y:S04]  /*1040*/  STS.128 [R0], R32 ;  /* 0x0000002000007388 */ /* 0x004fe80000000c00 */
[----:B---3--:R-:W-:Y:S04]  /*1050*/  STS.128 [R0+0x400], R36 ;  /* 0x0004002400007388 */ /* 0x008fe80000000c00 */
[----:B------:R-:W-:Y:S06]  /*1060*/  BAR.SYNC.DEFER_BLOCKING 0x0 ;  /* 0x0000000000007b1d */ /* 0x000fec0000010000 */
[----:B------:R-:W-:Y:S04]  /*1070*/  LDSM.16.M88.2 R10, [R2+0x400] ;  /* 0x00040000020a783b */ /* 0x000fe80000000100 */
[----:B------:R-:W-:Y:S04]  /*1080*/  LDSM.16.M88.2 R44, [R3+0x400] ;  /* 0x00040000032c783b */ /* 0x000fe80000000100 */
[----:B------:R-:W2:Y:S04]  /*1090*/  LDG.E.128 R28, [R6.64+0x140] ;  /* 0x00014004061c7981 */ /* 0x000ea8000c1e1d00 */
[----:B------:R-:W0:Y:S04]  /*10a0*/  LDSM.16.M88.4 R36, [R5] ;  /* 0x000000000524783b */ /* 0x000e280000000200 */
[----:B------:R-:W1:Y:S04]  /*10b0*/  LDSM.16.M88.4 R32, [R4] ;  /* 0x000000000420783b */ /* 0x000e680000000200 */
[----:B------:R-:W-:Y:S06]  /*10c0*/  BAR.SYNC.DEFER_BLOCKING 0x0 ;  /* 0x0000000000007b1d */ /* 0x000fec0000010000 */
[----:B------:R-:W3:Y:S01]  /*10d0*/  LDG.E.128 R40, [R8.64+0x140] ;  /* 0x0001400408287981 */ /* 0x000ee2000c1e1d00 */
[C---:B0-----:R-:W-:Y:S08]  /*10e0*/  HMMA.16816.F32.BF16 R20, R36.reuse, R10, R20 ;  /* 0x0000000a2414723c */ /* 0x041ff00000041814 */
[----:B------:R-:W-:Y:S01]  /*10f0*/  HMMA.16816.F32.BF16 R24, R36, R44, R24 ;  /* 0x0000002c2418723c */ /* 0x000fe20000041818 */
[----:B------:R-:W-:-:S07]  /*1100*/  IADD3 R52, P0, R52, 0x160, RZ ;  /* 0x0000016034347810 */ /* 0x000fce0007f1e0ff */
[----:B-1----:R-:W-:Y:S01]  /*1110*/  HMMA.16816.F32.BF16 R12, R32, R10, R12 ;  /* 0x0000000a200c723c */ /* 0x002fe2000004180c */
[----:B------:R-:W-:-:S07]  /*1120*/  IMAD.X R53, RZ, RZ, R53, P0 ;  /* 0x000000ffff357224 */ /* 0x000fce00000e0635 */
[----:B------:R-:W-:Y:S01]  /*1130*/  HMMA.16816.F32.BF16 R16, R32, R44, R16 ;  /* 0x0000002c2010723c */ /* 0x000fe20000041810 */
[----:B------:R-:W-:-:S04]  /*1140*/  ISETP.NE.U32.AND P0, PT, R52, 0x5000, PT ;  /* 0x000050003400780c */ /* 0x000fc80003f05070 */
[----:B------:R-:W-:Y:S01]  /*1150*/  ISETP.NE.AND.EX P0, PT, R53, RZ, PT, P0 ;  /* 0x000000ff3500720c */ /* 0x000fe20003f05300 */
        /* <DEDUP_REMOVED lines=8> */
[----:B-1----:R-:W-:Y:S08]  /*11e0*/  HMMA.16816.F32.BF16 R24, R36, R6, R24 ;  /* 0x000000062418723c */ /* 0x002ff00000041818 */
[C---:B--2---:R-:W-:Y:S08]  /*11f0*/  HMMA.16816.F32.BF16 R12, R28.reuse, R8, R12 ;  /* 0x000000081c0c723c */ /* 0x044ff0000004180c */
[----:B------:R-:W-:Y:S01]  /*1200*/  HMMA.16816.F32.BF16 R16, R28, R6, R16 ;  /* 0x000000061c10723c */ /* 0x000fe20000041810 */
[----:B------:R-:W-:Y:S07]  /*1210*/  @P0 BRA `(.L_x_0) ;  /* 0xfffff5d000000947 */ /* 0x000fee000383ffff */
[----:B------:R-:W0:Y:S01]  /*1220*/  S2R R47, SR_TID.X ;  /* 0x00000000002f7919 */ /* 0x000e220000002100 */
[----:B------:R-:W-:Y:S01]  /*1230*/  IMAD.SHL.U32 R60, R60, 0x2, RZ ;  /* 0x000000023c3c7824 */ /* 0x000fe200078e00ff */
[----:B------:R-:W-:Y:S01]  /*1240*/  F2FP.BF16.PACK_AB R21, R21, R20 ;  /* 0x000000141515723e */ /* 0x000fe200000010ff */
[----:B------:R-:W-:Y:S01]  /*1250*/  IMAD.MOV.U32 R28, RZ, RZ, 0x2 ;  /* 0x00000002ff1c7424 */ /* 0x000fe200078e00ff */
[----:B------:R-:W1:Y:S01]  /*1260*/  S2R R51, SR_TID.X ;  /* 0x0000000000337919 */ /* 0x000e620000002100 */
[----:B------:R-:W-:-:S02]  /*1270*/  F2FP.BF16.PACK_AB R23, R23, R22 ;  /* 0x000000161717723e */ /* 0x000fc400000010ff */
[----:B------:R-:W-:Y:S01]  /*1280*/  LOP3.LUT R60, R60, 0x6, RZ, 0xc0, !PT ;  /* 0x000000063c3c7812 */ /* 0x000fe200078ec0ff */
[----:B------:R-:W2:Y:S01]  /*1290*/  S2R R46, SR_TID.X ;  /* 0x00000000002e7919 */ /* 0x000ea20000002100 */
[----:B------:R-:W-:Y:S02]  /*12a0*/  F2FP.BF16.PACK_AB R25, R25, R24 ;  /* 0x000000181919723e */ /* 0x000fe400000010ff */
[----:B------:R-:W-:Y:S01]  /*12b0*/  F2FP.BF16.PACK_AB R26, R27, R26 ;  /* 0x0000001a1b1a723e */ /* 0x000fe200000010ff */
[----:B------:R-:W-:Y:S01]  /*12c0*/  BAR.SYNC.DEFER_BLOCKING 0x0 ;  /* 0x0000000000007b1d */ /* 0x000fe20000010000 */
[----:B------:R-:W-:Y:S02]  /*12d0*/  F2FP.BF16.PACK_AB R13, R13, R12 ;  /* 0x0000000c0d0d723e */ /* 0x000fe400000010ff */
[----:B------:R-:W-:Y:S02]  /*12e0*/  F2FP.BF16.PACK_AB R15, R15, R14 ;  /* 0x0000000e0f0f723e */ /* 0x000fe400000010ff */
[----:B------:R-:W-:-:S02]  /*12f0*/  F2FP.BF16.PACK_AB R17, R17, R16 ;  /* 0x000000101111723e */ /* 0x000fc400000010ff */
[----:B------:R-:W-:Y:S02]  /*1300*/  F2FP.BF16.PACK_AB R18, R19, R18 ;  /* 0x000000121312723e */ /* 0x000fe400000010ff */
[----:B------:R-:W-:Y:S02]  /*1310*/  LOP3.LUT R58, R58, 0x18, R61, 0xf8, !PT ;  /* 0x000000183a3a7812 */ /* 0x000fe400078ef83d */
[----:B0-----:R-:W-:Y:S02]  /*1320*/  LOP3.LUT R47, R47, 0x4, RZ, 0xc0, !PT ;  /* 0x000000042f2f7812 */ /* 0x001fe400078ec0ff */
[----:B------:R-:W-:Y:S02]  /*1330*/  ISETP.GE.AND P0, PT, R58, 0x1000, PT ;  /* 0x000010003a00780c */ /* 0x000fe40003f06270 */
[----:B-1----:R-:W-:Y:S01]  /*1340*/  LOP3.LUT R51, R51, 0x8, RZ, 0xc0, !PT ;  /* 0x0000000833337812 */ /* 0x002fe200078ec0ff */
[----:B------:R-:W-:Y:S02]  /*1350*/  IMAD R60, R47, 0x8, R60 ;  /* 0x000000082f3c7824 */ /* 0x000fe400078e023c */
[----:B------:R-:W0:Y:S01]  /*1360*/  S2R R47, SR_TID.X ;  /* 0x00000000002f7919 */ /* 0x000e220000002100 */
[----:B--2---:R-:W-:Y:S01]  /*1370*/  LOP3.LUT R46, R46, 0x10, RZ, 0xc0, !PT ;  /* 0x000000102e2e7812 */ /* 0x004fe200078ec0ff */
[----:B------:R-:W-:-:S04]  /*1380*/  IMAD.SHL.U32 R0, R51, 0x8, RZ ;  /* 0x0000000833007824 */ /* 0x000fc800078e00ff */
[----:B------:R-:W-:Y:S01]  /*1390*/  IMAD.SHL.U32 R3, R46, 0x8, RZ ;  /* 0x000000082e037824 */ /* 0x000fe200078e00ff */
[----:B------:R-:W-:-:S04]  /*13a0*/  LOP3.LUT R2, R0, 0x138, R61, 0xf8, !PT ;  /* 0x0000013800027812 */ /* 0x000fc800078ef83d */
[----:B------:R-:W-:Y:S02]  /*13b0*/  IADD3 R60, R3, R60, R0 ;  /* 0x0000003c033c7210 */ /* 0x000fe40007ffe000 */
[----:B------:R-:W-:-:S04]  /*13c0*/  LOP3.LUT R2, R2, R3, RZ, 0xfc, !PT ;  /* 0x0000000302027212 */ /* 0x000fc800078efcff */
[----:B------:R-:W-:-:S04]  /*13d0*/  SHF.R.U32.HI R3, RZ, 0x1, R2 ;  /* 0x00000001ff037819 */ /* 0x000fc80000011602 */
[----:B------:R-:W-:Y:S02]  /*13e0*/  LOP3.LUT R3, R3, 0xf0, RZ, 0xc0, !PT ;  /* 0x000000f003037812 */ /* 0x000fe400078ec0ff */
[----:B0-----:R-:W-:-:S03]  /*13f0*/  SHF.R.U32.HI R47, RZ, 0x2, R47 ;  /* 0x00000002ff2f7819 */ /* 0x001fc6000001162f */
[----:B------:R-:W-:Y:S01]  /*1400*/  IMAD R20, R2, 0x2, R3 ;  /* 0x0000000202147824 */ /* 0x000fe200078e0203 */
[----:B------:R-:W-:Y:S02]  /*1410*/  LOP3.LUT R0, R60, 0x8, R47, 0xf8, !PT ;  /* 0x000000083c007812 */ /* 0x000fe400078ef82f */
[----:B------:R-:W-:Y:S02]  /*1420*/  SHF.R.U32.HI R60, RZ, 0x1, R60 ;  /* 0x00000001ff3c7819 */ /* 0x000fe4000001163c */
[C---:B------:R-:W-:Y:S02]  /*1430*/  LOP3.LUT R4, R0.reuse, 0x100, RZ, 0xfc, !PT ;  /* 0x0000010000047812 */ /* 0x040fe400078efcff */
[----:B------:R-:W-:Y:S02]  /*1440*/  LOP3.LUT R6, R0, 0x110, RZ, 0x3c, !PT ;  /* 0x0000011000067812 */ /* 0x000fe400078e3cff */
[----:B------:R-:W-:Y:S02]  /*1450*/  SHF.R.U32.HI R5, RZ, 0x1, R4 ;  /* 0x00000001ff057819 */ /* 0x000fe40000011604 */
[----:B------:R-:W-:-:S02]  /*1460*/  SHF.R.U32.HI R7, RZ, 0x1, R6 ;  /* 0x00000001ff077819 */ /* 0x000fc40000011606 */
[----:B------:R-:W-:Y:S02]  /*1470*/  LOP3.LUT R3, R60, 0x70, RZ, 0xc0, !PT ;  /* 0x000000703c037812 */ /* 0x000fe400078ec0ff */
[----:B------:R-:W-:Y:S02]  /*1480*/  LOP3.LUT R5, R5, 0x7ffffff0, RZ, 0xc0, !PT ;  /* 0x7ffffff005057812 */ /* 0x000fe400078ec0ff */
[C---:B------:R-:W-:Y:S01]  /*1490*/  LOP3.LUT R2, R0.reuse, 0x10, RZ, 0x3c, !PT ;  /* 0x0000001000027812 */ /* 0x040fe200078e3cff */
[----:B------:R-:W-:Y:S01]  /*14a0*/  IMAD R0, R0, 0x2, R3 ;  /* 0x0000000200007824 */ /* 0x000fe200078e0203 */
[----:B------:R-:W-:Y:S01]  /*14b0*/  LOP3.LUT R7, R7, 0x7ffffff0, RZ, 0xc0, !PT ;  /* 0x7ffffff007077812 */ /* 0x000fe200078ec0ff */
[----:B------:R-:W-:Y:S01]  /*14c0*/  IMAD R8, R4, 0x2, R5 ;  /* 0x0000000204087824 */ /* 0x000fe200078e0205 */
[----:B------:R-:W-:Y:S01]  /*14d0*/  LOP3.LUT R59, R59, 0xf, R47, 0xf8, !PT ;  /* 0x0000000f3b3b7812 */ /* 0x000fe200078ef82f */
[----:B------:R-:W-:Y:S01]  /*14e0*/  IMAD R10, R2, 0x2, R3 ;  /* 0x00000002020a7824 */ /* 0x000fe200078e0203 */
[----:B------:R-:W-:Y:S01]  /*14f0*/  STS [R0], R21 ;  /* 0x0000001500007388 */ /* 0x000fe20000000800 */
[----:B------:R-:W-:Y:S01]  /*1500*/  IMAD R11, R6, 0x2, R7 ;  /* 0x00000002060b7824 */ /* 0x000fe200078e0207 */
[C---:B------:R-:W-:Y:S01]  /*1510*/  LOP3.LUT R9, R59.reuse, 0x10, RZ, 0xfc, !PT ;  /* 0x000000103b097812 */ /* 0x040fe200078efcff */
[C---:B------:R-:W-:Y:S01]  /*1520*/  IMAD R2, R59.reuse, 0x1000, R58 ;  /* 0x000010003b027824 */ /* 0x040fe200078e023a */
[----:B------:R-:W-:Y:S01]  /*1530*/  STS [R8], R23 ;  /* 0x0000001708007388 */ /* 0x000fe20000000800 */
[----:B------:R-:W-:-:S02]  /*1540*/  ISETP.LT.AND P1, PT, R59, 0x200, !P0 ;  /* 0x000002003b00780c */ /* 0x000fc40004721270 */
[----:B------:R-:W-:Y:S01]  /*1550*/  ISETP.LT.AND P0, PT, R9, 0x200, !P0 ;  /* 0x000002000900780c */ /* 0x000fe20004701270 */
[----:B------:R-:W-:Y:S01]  /*1560*/  STS [R10], R25 ;  /* 0x000000190a007388 */ /* 0x000fe20000000800 */
[----:B------:R-:W-:-:S03]  /*1570*/  IMAD.WIDE R2, R2, R28, c[0x0][0x170] ;  /* 0x00005c0002027625 */ /* 0x000fc600078e021c */
[----:B------:R-:W-:Y:S04]  /*1580*/  STS [R11], R26 ;  /* 0x0000001a0b007388 */ /* 0x000fe80000000800 */
[----:B------:R-:W-:Y:S06]  /*1590*/  BAR.SYNC.DEFER_BLOCKING 0x0 ;  /* 0x0000000000007b1d */ /* 0x000fec0000010000 */
[----:B------:R-:W0:Y:S04]  /*15a0*/  LDS.128 R4, [R20] ;  /* 0x0000000014047984 */ /* 0x000e280000000c00 */
[----:B------:R-:W-:Y:S06]  /*15b0*/  BAR.SYNC.DEFER_BLOCKING 0x0 ;  /* 0x0000000000007b1d */ /* 0x000fec0000010000 */
[----:B------:R1:W-:Y:S04]  /*15c0*/  STS [R0], R13 ;  /* 0x0000000d00007388 */ /* 0x0003e80000000800 */
[----:B------:R1:W-:Y:S04]  /*15d0*/  STS [R8], R15 ;  /* 0x0000000f08007388 */ /* 0x0003e80000000800 */
[----:B------:R1:W-:Y:S04]  /*15e0*/  STS [R10], R17 ;  /* 0x000000110a007388 */ /* 0x0003e80000000800 */
[----:B------:R1:W-:Y:S04]  /*15f0*/  STS [R11], R18 ;  /* 0x000000120b007388 */ /* 0x0003e80000000800 */
[----:B------:R-:W-:Y:S06]  /*1600*/  BAR.SYNC.DEFER_BLOCKING 0x0 ;  /* 0x0000000000007b1d */ /* 0x000fec0000010000 */
[----:B0-----:R1:W-:Y:S01]  /*1610*/  @P1 STG.E.128 [R2.64], R4 ;  /* 0x0000000402001986 */ /* 0x0013e2000c101d04 */
[----:B------:R-:W-:Y:S05]  /*1620*/  @!P0 EXIT ;  /* 0x000000000000894d */ /* 0x000fea0003800000 */
[----:B------:R-:W0:Y:S01]  /*1630*/  LDS.128 R20, [R20] ;  /* 0x0000000014147984 */ /* 0x000e220000000c00 */
[----:B-1----:R-:W-:-:S04]  /*1640*/  IMAD R2, R9, 0x1000, R58 ;  /* 0x0000100009027824 */ /* 0x002fc800078e023a */
[----:B------:R-:W-:-:S05]  /*1650*/  IMAD.WIDE R2, R2, R28, c[0x0][0x170] ;  /* 0x00005c0002027625 */ /* 0x000fca00078e021c */
[----:B0-----:R-:W-:Y:S01]  /*1660*/  STG.E.128 [R2.64], R20 ;  /* 0x0000001402007986 */ /* 0x001fe2000c101d04 */
[----:B------:R-:W-:Y:S05]  /*1670*/  EXIT ;  /* 0x000000000000794d */ /* 0x000fea0003800000 */
.L_x_1:
[----:B------:R-:W-:-:S00]  /*1680*/  BRA `(.L_x_1) ;  /* 0xfffffff000007947 */ /* 0x000fc0000383ffff */
[----:B------:R-:W-:-:S00]  /*1690*/  NOP ;  /* 0x0000000000007918 */ /* 0x000fc00000000000 */
        /* <DEDUP_REMOVED lines=14> */
.L_x_2:


//--------------------- .nv.shared.triton_mm      --------------------------
	.section	.nv.shared.triton_mm,"aw",@nobits
	.sectionflags	@""
	.align	16
